//
// Generated by NVIDIA NVVM Compiler
//
// Compiler Build ID: CL-36424714
// Cuda compilation tools, release 13.0, V13.0.88
// Based on NVVM 20.0.0
//

.version 9.0
.target sm_100
.address_size 64

	// .globl	_Z17reduce_warp_levelILi256EEvPfS0_j
// _ZZ17reduce_warp_levelILi256EEvPfS0_jE8WarpSums has been demoted

.visible .entry _Z17reduce_warp_levelILi256EEvPfS0_j(
	.param .u64 .ptr .align 1 _Z17reduce_warp_levelILi256EEvPfS0_j_param_0,
	.param .u64 .ptr .align 1 _Z17reduce_warp_levelILi256EEvPfS0_j_param_1,
	.param .u32 _Z17reduce_warp_levelILi256EEvPfS0_j_param_2
)
{
	.reg .pred 	%p<17>;
	.reg .b32 	%r<38>;
	.reg .b32 	%f<33>;
	.reg .b64 	%rd<9>;
	// demoted variable
	.shared .align 4 .b8 _ZZ17reduce_warp_levelILi256EEvPfS0_jE8WarpSums[32];
	ld.param.u64 	%rd2, [_Z17reduce_warp_levelILi256EEvPfS0_j_param_0];
	ld.param.u64 	%rd3, [_Z17reduce_warp_levelILi256EEvPfS0_j_param_1];
	ld.param.u32 	%r8, [_Z17reduce_warp_levelILi256EEvPfS0_j_param_2];
	mov.u32 	%r1, %tid.x;
	mov.u32 	%r2, %ctaid.x;
	shl.b32 	%r9, %r2, 8;
	add.s32 	%r37, %r9, %r1;
	setp.ge.u32 	%p1, %r37, %r8;
	mov.f32 	%f31, 0f00000000;
	@%p1 bra 	$L__BB0_3;
	mov.u32 	%r10, %nctaid.x;
	shl.b32 	%r4, %r10, 8;
	cvta.to.global.u64 	%rd1, %rd2;
	mov.f32 	%f31, 0f00000000;
$L__BB0_2:
	mul.wide.s32 	%rd4, %r37, 4;
	add.s64 	%rd5, %rd1, %rd4;
	ld.global.f32 	%f10, [%rd5];
	add.f32 	%f31, %f31, %f10;
	add.s32 	%r37, %r37, %r4;
	setp.lt.u32 	%p2, %r37, %r8;
	@%p2 bra 	$L__BB0_2;
$L__BB0_3:
	and.b32  	%r7, %r1, 31;
	mov.b32 	%r11, %f31;
	shfl.sync.down.b32	%r12|%p3, %r11, 16, 31, -1;
	mov.b32 	%f11, %r12;
	add.f32 	%f12, %f31, %f11;
	mov.b32 	%r13, %f12;
	shfl.sync.down.b32	%r14|%p4, %r13, 8, 31, -1;
	mov.b32 	%f13, %r14;
	add.f32 	%f14, %f12, %f13;
	mov.b32 	%r15, %f14;
	shfl.sync.down.b32	%r16|%p5, %r15, 4, 31, -1;
	mov.b32 	%f15, %r16;
	add.f32 	%f16, %f14, %f15;
	mov.b32 	%r17, %f16;
	shfl.sync.down.b32	%r18|%p6, %r17, 2, 31, -1;
	mov.b32 	%f17, %r18;
	add.f32 	%f18, %f16, %f17;
	mov.b32 	%r19, %f18;
	shfl.sync.down.b32	%r20|%p7, %r19, 1, 31, -1;
	mov.b32 	%f19, %r20;
	add.f32 	%f4, %f18, %f19;
	setp.ne.s32 	%p8, %r7, 0;
	@%p8 bra 	$L__BB0_5;
	shr.u32 	%r21, %r1, 3;
	mov.u32 	%r22, _ZZ17reduce_warp_levelILi256EEvPfS0_jE8WarpSums;
	add.s32 	%r23, %r22, %r21;
	st.shared.f32 	[%r23], %f4;
$L__BB0_5:
	bar.sync 	0;
	setp.gt.u32 	%p9, %r1, 7;
	@%p9 bra 	$L__BB0_7;
	shl.b32 	%r24, %r7, 2;
	mov.u32 	%r25, _ZZ17reduce_warp_levelILi256EEvPfS0_jE8WarpSums;
	add.s32 	%r26, %r25, %r24;
	ld.shared.f32 	%f32, [%r26];
	bra.uni 	$L__BB0_8;
$L__BB0_7:
	setp.gt.u32 	%p10, %r1, 31;
	mov.f32 	%f32, 0f00000000;
	@%p10 bra 	$L__BB0_10;
$L__BB0_8:
	mov.b32 	%r27, %f32;
	shfl.sync.down.b32	%r28|%p11, %r27, 16, 31, -1;
	mov.b32 	%f21, %r28;
	add.f32 	%f22, %f32, %f21;
	mov.b32 	%r29, %f22;
	shfl.sync.down.b32	%r30|%p12, %r29, 8, 31, -1;
	mov.b32 	%f23, %r30;
	add.f32 	%f24, %f22, %f23;
	mov.b32 	%r31, %f24;
	shfl.sync.down.b32	%r32|%p13, %r31, 4, 31, -1;
	mov.b32 	%f25, %r32;
	add.f32 	%f26, %f24, %f25;
	mov.b32 	%r33, %f26;
	shfl.sync.down.b32	%r34|%p14, %r33, 2, 31, -1;
	mov.b32 	%f27, %r34;
	add.f32 	%f28, %f26, %f27;
	mov.b32 	%r35, %f28;
	shfl.sync.down.b32	%r36|%p15, %r35, 1, 31, -1;
	mov.b32 	%f29, %r36;
	add.f32 	%f7, %f28, %f29;
	setp.ne.s32 	%p16, %r1, 0;
	@%p16 bra 	$L__BB0_10;
	cvta.to.global.u64 	%rd6, %rd3;
	mul.wide.u32 	%rd7, %r2, 4;
	add.s64 	%rd8, %rd6, %rd7;
	st.global.f32 	[%rd8], %f7;
$L__BB0_10:
	ret;

}


// ===== COMPILED SASS (sm_100) =====

	.target	sm_100

	.elftype	@"ET_EXEC"


//--------------------- .note.nv.tkinfo           --------------------------
	.section	.note.nv.tkinfo,"",@"SHT_NOTE"
	.sectionflags	@"SHF_NOTE_NV_TKINFO"
	.tkinfo
        /*0018*/ 	.word	0x00000002
        /*0030*/ 	.string	""
        /*0030*/ 	.string	"ptxas"
        /*0030*/ 	.string	"Cuda compilation tools, release 13.0, V13.0.88"
        /*0030*/ 	.string	"Build cuda_13.0.r13.0/compiler.36424714_0"
        /*0030*/ 	.string	"-arch sm_100 -m 64 "



//--------------------- .note.nv.cuinfo           --------------------------
	.section	.note.nv.cuinfo,"",@"SHT_NOTE"
	.sectionflags	@"SHF_NOTE_NV_CUINFO"
        /*0018*/ 	.short	0x0002
        /*001a*/ 	.short	0x0064
        /*001c*/ 	.short	0x0082
	.zero		2


//--------------------- .nv.info                  --------------------------
	.section	.nv.info,"",@"SHT_CUDA_INFO"
	.align	4


	//----- nvinfo : EIATTR_REGCOUNT
	.align		4
        /*0000*/ 	.byte	0x04, 0x2f
        /*0002*/ 	.short	(.L_1 - .L_0)
	.align		4
.L_0:
        /*0004*/ 	.word	index@(_Z17reduce_warp_levelILi256EEvPfS0_j)
        /*0008*/ 	.word	0x0000000e


	//----- nvinfo : EIATTR_FRAME_SIZE
	.align		4
.L_1:
        /*000c*/ 	.byte	0x04, 0x11
        /*000e*/ 	.short	(.L_3 - .L_2)
	.align		4
.L_2:
        /*0010*/ 	.word	index@(_Z17reduce_warp_levelILi256EEvPfS0_j)
        /*0014*/ 	.word	0x00000000


	//----- nvinfo : EIATTR_MIN_STACK_SIZE
	.align		4
.L_3:
        /*0018*/ 	.byte	0x04, 0x12
        /*001a*/ 	.short	(.L_5 - .L_4)
	.align		4
.L_4:
        /*001c*/ 	.word	index@(_Z17reduce_warp_levelILi256EEvPfS0_j)
        /*0020*/ 	.word	0x00000000
.L_5:


//--------------------- .nv.compat                --------------------------
	.section	.nv.compat,"",@"SHT_CUDA_COMPAT_INFO"
	.align	4
        /*0000*/ 	.byte	0x02, 0x09, 0x00, 0x00, 0x02, 0x02, 0x01, 0x00, 0x02, 0x05, 0x05, 0x00, 0x03, 0x07, 0x01, 0x01
        /*0010*/ 	.byte	0x02, 0x03, 0x00, 0x00, 0x02, 0x06, 0x01, 0x00, 0x04, 0x0b, 0x08, 0x00, 0x09, 0x00, 0x00, 0x00
        /*0020*/ 	.byte	0x00, 0x00, 0x00, 0x00


//--------------------- .nv.info._Z17reduce_warp_levelILi256EEvPfS0_j --------------------------
	.section	.nv.info._Z17reduce_warp_levelILi256EEvPfS0_j,"",@"SHT_CUDA_INFO"
	.sectionflags	@""
	.align	4


	//----- nvinfo : EIATTR_CUDA_API_VERSION
	.align		4
        /*0000*/ 	.byte	0x04, 0x37
        /*0002*/ 	.short	(.L_7 - .L_6)
.L_6:
        /*0004*/ 	.word	0x00000082


	//----- nvinfo : EIATTR_KPARAM_INFO
	.align		4
.L_7:
        /*0008*/ 	.byte	0x04, 0x17
        /*000a*/ 	.short	(.L_9 - .L_8)
.L_8:
        /*000c*/ 	.word	0x00000000
        /*0010*/ 	.short	0x0002
        /*0012*/ 	.short	0x0010
        /*0014*/ 	.byte	0x00, 0xf0, 0x11, 0x00


	//----- nvinfo : EIATTR_KPARAM_INFO
	.align		4
.L_9:
        /*0018*/ 	.byte	0x04, 0x17
        /*001a*/ 	.short	(.L_11 - .L_10)
.L_10:
        /*001c*/ 	.word	0x00000000
        /*0020*/ 	.short	0x0001
        /*0022*/ 	.short	0x0008
        /*0024*/ 	.byte	0x00, 0xf5, 0x21, 0x00


	//----- nvinfo : EIATTR_KPARAM_INFO
	.align		4
.L_11:
        /*0028*/ 	.byte	0x04, 0x17
        /*002a*/ 	.short	(.L_13 - .L_12)
.L_12:
        /*002c*/ 	.word	0x00000000
        /*0030*/ 	.short	0x0000
        /*0032*/ 	.short	0x0000
        /*0034*/ 	.byte	0x00, 0xf5, 0x21, 0x00


	//----- nvinfo : EIATTR_SPARSE_MMA_MASK
	.align		4
.L_13:
        /*0038*/ 	.byte	0x03, 0x50
        /*003a*/ 	.short	0x0000


	//----- nvinfo : EIATTR_MAXREG_COUNT
	.align		4
        /*003c*/ 	.byte	0x03, 0x1b
        /*003e*/ 	.short	0x00ff


	//----- nvinfo : EIATTR_NUM_BARRIERS
	.align		4
        /*0040*/ 	.byte	0x02, 0x4c
        /*0042*/ 	.byte	0x01
	.zero		1


	//----- nvinfo : EIATTR_MERCURY_ISA_VERSION
	.align		4
        /*0044*/ 	.byte	0x03, 0x5f
        /*0046*/ 	.short	0x0101


	//----- nvinfo : EIATTR_COOP_GROUP_MASK_REGIDS
	.align		4
        /*0048*/ 	.byte	0x04, 0x29
        /*004a*/ 	.short	(.L_15 - .L_14)


	//   ....[0]....
.L_14:
        /*004c*/ 	.word	0xffffffff


	//   ....[1]....
        /*0050*/ 	.word	0xffffffff


	//   ....[2]....
        /*0054*/ 	.word	0xffffffff


	//   ....[3]....
        /*0058*/ 	.word	0xffffffff


	//   ....[4]....
        /*005c*/ 	.word	0xffffffff


	//   ....[5]....
        /*0060*/ 	.word	0xffffffff


	//   ....[6]....
        /*0064*/ 	.word	0xffffffff


	//   ....[7]....
        /*0068*/ 	.word	0xffffffff


	//   ....[8]....
        /*006c*/ 	.word	0xffffffff


	//   ....[9]....
        /*0070*/ 	.word	0xffffffff


	//----- nvinfo : EIATTR_COOP_GROUP_INSTR_OFFSETS
	.align		4
.L_15:
        /*0074*/ 	.byte	0x04, 0x28
        /*0076*/ 	.short	(.L_17 - .L_16)


	//   ....[0]....
.L_16:
        /*0078*/ 	.word	0x00000140


	//   ....[1]....
        /*007c*/ 	.word	0x000001a0


	//   ....[2]....
        /*0080*/ 	.word	0x000001e0


	//   ....[3]....
        /*0084*/ 	.word	0x00000230


	//   ....[4]....
        /*0088*/ 	.word	0x00000270


	//   ....[5]....
        /*008c*/ 	.word	0x00000310


	//   ....[6]....
        /*0090*/ 	.word	0x00000340


	//   ....[7]....
        /*0094*/ 	.word	0x00000360


	//   ....[8]....
        /*0098*/ 	.word	0x00000380


	//   ....[9]....
        /*009c*/ 	.word	0x000003a0


	//----- nvinfo : EIATTR_VRC_CTA_INIT_COUNT
	.align		4
.L_17:
        /*00a0*/ 	.byte	0x02, 0x4a
	.zero		1
	.zero		1


	//----- nvinfo : EIATTR_EXIT_INSTR_OFFSETS
	.align		4
        /*00a4*/ 	.byte	0x04, 0x1c
        /*00a6*/ 	.short	(.L_19 - .L_18)


	//   ....[0]....
.L_18:
        /*00a8*/ 	.word	0x000002e0


	//   ....[1]....
        /*00ac*/ 	.word	0x000003b0


	//   ....[2]....
        /*00b0*/ 	.word	0x00000400


	//----- nvinfo : EIATTR_CRS_STACK_SIZE
	.align		4
.L_19:
        /*00b4*/ 	.byte	0x04, 0x1e
        /*00b6*/ 	.short	(.L_21 - .L_20)
.L_20:
        /*00b8*/ 	.word	0x00000000


	//----- nvinfo : EIATTR_CBANK_PARAM_SIZE
	.align		4
.L_21:
        /*00bc*/ 	.byte	0x03, 0x19
        /*00be*/ 	.short	0x0014


	//----- nvinfo : EIATTR_PARAM_CBANK
	.align		4
        /*00c0*/ 	.byte	0x04, 0x0a
        /*00c2*/ 	.short	(.L_23 - .L_22)
	.align		4
.L_22:
        /*00c4*/ 	.word	index@(.nv.constant0._Z17reduce_warp_levelILi256EEvPfS0_j)
        /*00c8*/ 	.short	0x0380
        /*00ca*/ 	.short	0x0014


	//----- nvinfo : EIATTR_SW_WAR
	.align		4
.L_23:
        /*00cc*/ 	.byte	0x04, 0x36
        /*00ce*/ 	.short	(.L_25 - .L_24)
.L_24:
        /*00d0*/ 	.word	0x00000008
.L_25:


//--------------------- .nv.callgraph             --------------------------
	.section	.nv.callgraph,"",@"SHT_CUDA_CALLGRAPH"
	.align	4
	.sectionentsize	8
	.align		4
        /*0000*/ 	.word	0x00000000
	.align		4
        /*0004*/ 	.word	0xffffffff
	.align		4
        /*0008*/ 	.word	0x00000000
	.align		4
        /*000c*/ 	.word	0xfffffffe
	.align		4
        /*0010*/ 	.word	0x00000000
	.align		4
        /*0014*/ 	.word	0xfffffffd
	.align		4
        /*0018*/ 	.word	0x00000000
	.align		4
        /*001c*/ 	.word	0xfffffffc


//--------------------- .text._Z17reduce_warp_levelILi256EEvPfS0_j --------------------------
	.section	.text._Z17reduce_warp_levelILi256EEvPfS0_j,"ax",@progbits
	.align	128
        .global         _Z17reduce_warp_levelILi256EEvPfS0_j
        .type           _Z17reduce_warp_levelILi256EEvPfS0_j,@function
        .size           _Z17reduce_warp_levelILi256EEvPfS0_j,(.L_x_6 - _Z17reduce_warp_levelILi256EEvPfS0_j)
        .other          _Z17reduce_warp_levelILi256EEvPfS0_j,@"STO_CUDA_ENTRY STV_DEFAULT"
_Z17reduce_warp_levelILi256EEvPfS0_j:
.text._Z17reduce_warp_levelILi256EEvPfS0_j:
[----:B------:R-:W-:Y:S01]  /*0000*/  LDC R1, c[0x0][0x37c] ;  /* 0x0000df00ff017b82 */ /* 0x000fe20000000800 */
[----:B------:R-:W0:Y:S01]  /*0010*/  S2R R3, SR_TID.X ;  /* 0x0000000000037919 */ /* 0x000e220000002100 */
[----:B------:R-:W1:Y:S01]  /*0020*/  LDCU UR6, c[0x0][0x390] ;  /* 0x00007200ff0677ac */ /* 0x000e620008000800 */
[----:B------:R-:W-:Y:S01]  /*0030*/  BSSY.RECONVERGENT B0, `(.L_x_0) ;  /* 0x0000010000007945 */ /* 0x000fe20003800200 */
[----:B------:R-:W-:Y:S01]  /*0040*/  HFMA2 R8, -RZ, RZ, 0, 0 ;  /* 0x00000000ff087431 */ /* 0x000fe200000001ff */
[----:B------:R-:W0:Y:S01]  /*0050*/  S2R R0, SR_CTAID.X ;  /* 0x0000000000007919 */ /* 0x000e220000002500 */
[----:B------:R-:W2:Y:S01]  /*0060*/  LDCU.64 UR4, c[0x0][0x358] ;  /* 0x00006b00ff0477ac */ /* 0x000ea20008000a00 */
[----:B0-----:R-:W-:-:S04]  /*0070*/  LEA R2, R0, R3, 0x8 ;  /* 0x0000000300027211 */ /* 0x001fc800078e40ff */
[----:B-1----:R-:W-:-:S13]  /*0080*/  ISETP.GE.U32.AND P0, PT, R2, UR6, PT ;  /* 0x0000000602007c0c */ /* 0x002fda000bf06070 */
[----:B--2---:R-:W-:Y:S05]  /*0090*/  @P0 BRA `(.L_x_1) ;  /* 0x0000000000240947 */ /* 0x004fea0003800000 */
[----:B------:R-:W0:Y:S01]  /*00a0*/  LDC R9, c[0x0][0x370] ;  /* 0x0000dc00ff097b82 */ /* 0x000e220000000800 */
[----:B------:R-:W-:-:S07]  /*00b0*/  MOV R8, RZ ;  /* 0x000000ff00087202 */ /* 0x000fce0000000f00 */
[----:B------:R-:W1:Y:S02]  /*00c0*/  LDC.64 R6, c[0x0][0x380] ;  /* 0x0000e000ff067b82 */ /* 0x000e640000000a00 */
.L_x_2:
[----:B-1----:R-:W-:-:S06]  /*00d0*/  IMAD.WIDE R4, R2, 0x4, R6 ;  /* 0x0000000402047825 */ /* 0x002fcc00078e0206 */
[----:B------:R-:W2:Y:S01]  /*00e0*/  LDG.E R5, desc[UR4][R4.64] ;  /* 0x0000000404057981 */ /* 0x000ea2000c1e1900 */
[----:B0-----:R-:W-:-:S05]  /*00f0*/  IMAD R2, R9, 0x100, R2 ;  /* 0x0000010009027824 */ /* 0x001fca00078e0202 */
[----:B------:R-:W-:Y:S01]  /*0100*/  ISETP.GE.U32.AND P0, PT, R2, UR6, PT ;  /* 0x0000000602007c0c */ /* 0x000fe2000bf06070 */
[----:B--2---:R-:W-:-:S12]  /*0110*/  FADD R8, R5, R8 ;  /* 0x0000000805087221 */ /* 0x004fd80000000000 */
[----:B------:R-:W-:Y:S05]  /*0120*/  @!P0 BRA `(.L_x_2) ;  /* 0xfffffffc00e88947 */ /* 0x000fea000383ffff */
.L_x_1:
[----:B------:R-:W-:Y:S05]  /*0130*/  BSYNC.RECONVERGENT B0 ;  /* 0x0000000000007941 */ /* 0x000fea0003800200 */
.L_x_0:
[----:B------:R-:W0:Y:S01]  /*0140*/  SHFL.DOWN PT, R5, R8, 0x10, 0x1f ;  /* 0x0a001f0008057f89 */ /* 0x000e2200000e0000 */
[----:B------:R-:W-:Y:S01]  /*0150*/  ISETP.GT.U32.AND P1, PT, R3, 0x7, PT ;  /* 0x000000070300780c */ /* 0x000fe20003f24070 */
[----:B------:R-:W-:-:S12]  /*0160*/  BSSY.RECONVERGENT B0, `(.L_x_3) ;  /* 0x000001a000007945 */ /* 0x000fd80003800200 */
[----:B------:R-:W1:Y:S01]  /*0170*/  @!P1 S2R R11, SR_CgaCtaId ;  /* 0x00000000000b9919 */ /* 0x000e620000008800 */
[----:B0-----:R-:W-:Y:S01]  /*0180*/  FADD R5, R5, R8 ;  /* 0x0000000805057221 */ /* 0x001fe20000000000 */
[----:B------:R-:W-:-:S04]  /*0190*/  @!P1 MOV R8, 0x400 ;  /* 0x0000040000089802 */ /* 0x000fc80000000f00 */
[----:B------:R-:W0:Y:S01]  /*01a0*/  SHFL.DOWN PT, R2, R5, 0x8, 0x1f ;  /* 0x09001f0005027f89 */ /* 0x000e2200000e0000 */
[----:B-1----:R-:W-:Y:S01]  /*01b0*/  @!P1 LEA R11, R11, R8, 0x18 ;  /* 0x000000080b0b9211 */ /* 0x002fe200078ec0ff */
[----:B0-----:R-:W-:Y:S01]  /*01c0*/  FADD R4, R5, R2 ;  /* 0x0000000205047221 */ /* 0x001fe20000000000 */
[----:B------:R-:W-:-:S04]  /*01d0*/  LOP3.LUT P0, R2, R3, 0x1f, RZ, 0xc0, !PT ;  /* 0x0000001f03027812 */ /* 0x000fc8000780c0ff */
[----:B------:R-:W0:Y:S01]  /*01e0*/  SHFL.DOWN PT, R7, R4, 0x4, 0x1f ;  /* 0x08801f0004077f89 */ /* 0x000e2200000e0000 */
[----:B------:R-:W-:-:S08]  /*01f0*/  @!P1 LEA R2, R2, R11, 0x2 ;  /* 0x0000000b02029211 */ /* 0x000fd000078e10ff */
[----:B------:R-:W1:Y:S01]  /*0200*/  @!P0 S2R R10, SR_CgaCtaId ;  /* 0x00000000000a8919 */ /* 0x000e620000008800 */
[----:B------:R-:W-:Y:S01]  /*0210*/  @!P0 MOV R5, 0x400 ;  /* 0x0000040000058802 */ /* 0x000fe20000000f00 */
[----:B0-----:R-:W-:-:S05]  /*0220*/  FADD R7, R4, R7 ;  /* 0x0000000704077221 */ /* 0x001fca0000000000 */
[----:B------:R-:W0:Y:S01]  /*0230*/  SHFL.DOWN PT, R6, R7, 0x2, 0x1f ;  /* 0x08401f0007067f89 */ /* 0x000e2200000e0000 */
[----:B-1----:R-:W-:-:S04]  /*0240*/  @!P0 LEA R4, R10, R5, 0x18 ;  /* 0x000000050a048211 */ /* 0x002fc800078ec0ff */
[----:B------:R-:W-:Y:S01]  /*0250*/  @!P0 LEA.HI R4, R3, R4, RZ, 0x1d ;  /* 0x0000000403048211 */ /* 0x000fe200078fe8ff */
[----:B0-----:R-:W-:-:S05]  /*0260*/  FADD R6, R7, R6 ;  /* 0x0000000607067221 */ /* 0x001fca0000000000 */
[----:B------:R-:W0:Y:S02]  /*0270*/  SHFL.DOWN PT, R9, R6, 0x1, 0x1f ;  /* 0x08201f0006097f89 */ /* 0x000e2400000e0000 */
[----:B0-----:R-:W-:-:S05]  /*0280*/  FADD R9, R6, R9 ;  /* 0x0000000906097221 */ /* 0x001fca0000000000 */
[----:B------:R0:W-:Y:S01]  /*0290*/  @!P0 STS [R4], R9 ;  /* 0x0000000904008388 */ /* 0x0001e20000000800 */
[----:B------:R-:W-:Y:S06]  /*02a0*/  BAR.SYNC.DEFER_BLOCKING 0x0 ;  /* 0x0000000000007b1d */ /* 0x000fec0000010000 */
[----:B------:R-:W1:Y:S01]  /*02b0*/  @!P1 LDS R2, [R2] ;  /* 0x0000000002029984 */ /* 0x000e620000000800 */
[----:B------:R-:W-:Y:S05]  /*02c0*/  @!P1 BRA `(.L_x_4) ;  /* 0x00000000000c9947 */ /* 0x000fea0003800000 */
[----:B------:R-:W-:-:S13]  /*02d0*/  ISETP.GT.U32.AND P0, PT, R3, 0x1f, PT ;  /* 0x0000001f0300780c */ /* 0x000fda0003f04070 */
[----:B------:R-:W-:Y:S05]  /*02e0*/  @P0 EXIT ;  /* 0x000000000000094d */ /* 0x000fea0003800000 */
[----:B-1----:R-:W-:-:S07]  /*02f0*/  IMAD.MOV.U32 R2, RZ, RZ, RZ ;  /* 0x000000ffff027224 */ /* 0x002fce00078e00ff */
.L_x_4:
[----:B------:R-:W-:Y:S05]  /*0300*/  BSYNC.RECONVERGENT B0 ;  /* 0x0000000000007941 */ /* 0x000fea0003800200 */
.L_x_3:
[----:B-1----:R-:W1:Y:S01]  /*0310*/  SHFL.DOWN PT, R5, R2, 0x10, 0x1f ;  /* 0x0a001f0002057f89 */ /* 0x002e6200000e0000 */
[----:B------:R-:W-:Y:S01]  /*0320*/  ISETP.NE.AND P0, PT, R3, RZ, PT ;  /* 0x000000ff0300720c */ /* 0x000fe20003f05270 */
[----:B-1----:R-:W-:-:S05]  /*0330*/  FADD R5, R5, R2 ;  /* 0x0000000205057221 */ /* 0x002fca0000000000 */
[----:B0-----:R-:W0:Y:S02]  /*0340*/  SHFL.DOWN PT, R4, R5, 0x8, 0x1f ;  /* 0x09001f0005047f89 */ /* 0x001e2400000e0000 */
[----:B0-----:R-:W-:-:S05]  /*0350*/  FADD R4, R5, R4 ;  /* 0x0000000405047221 */ /* 0x001fca0000000000 */
[----:B------:R-:W0:Y:S02]  /*0360*/  SHFL.DOWN PT, R7, R4, 0x4, 0x1f ;  /* 0x08801f0004077f89 */ /* 0x000e2400000e0000 */
[----:B0-----:R-:W-:-:S05]  /*0370*/  FADD R7, R4, R7 ;  /* 0x0000000704077221 */ /* 0x001fca0000000000 */
[----:B------:R-:W0:Y:S02]  /*0380*/  SHFL.DOWN PT, R6, R7, 0x2, 0x1f ;  /* 0x08401f0007067f89 */ /* 0x000e2400000e0000 */
[----:B0-----:R-:W-:-:S05]  /*0390*/  FADD R6, R7, R6 ;  /* 0x0000000607067221 */ /* 0x001fca0000000000 */
[----:B------:R0:W1:Y:S01]  /*03a0*/  SHFL.DOWN PT, R9, R6, 0x1, 0x1f ;  /* 0x08201f0006097f89 */ /* 0x00006200000e0000 */
[----:B------:R-:W-:Y:S05]  /*03b0*/  @P0 EXIT ;  /* 0x000000000000094d */ /* 0x000fea0003800000 */
[----:B------:R-:W2:Y:S01]  /*03c0*/  LDC.64 R2, c[0x0][0x388] ;  /* 0x0000e200ff027b82 */ /* 0x000ea20000000a00 */
[----:B-1----:R-:W-:Y:S01]  /*03d0*/  FADD R9, R6, R9 ;  /* 0x0000000906097221 */ /* 0x002fe20000000000 */
[----:B--2---:R-:W-:-:S05]  /*03e0*/  IMAD.WIDE.U32 R2, R0, 0x4, R2 ;  /* 0x0000000400027825 */ /* 0x004fca00078e0002 */
[----:B------:R-:W-:Y:S01]  /*03f0*/  STG.E desc[UR4][R2.64], R9 ;  /* 0x0000000902007986 */ /* 0x000fe2000c101904 */
[----:B------:R-:W-:Y:S05]  /*0400*/  EXIT ;  /* 0x000000000000794d */ /* 0x000fea0003800000 */
.L_x_5:
[----:B------:R-:W-:-:S00]  /*0410*/  BRA `(.L_x_5) ;  /* 0xfffffffc00fc7947 */ /* 0x000fc0000383ffff */
[----:B------:R-:W-:-:S00]  /*0420*/  NOP ;  /* 0x0000000000007918 */ /* 0x000fc00000000000 */
        /* <DEDUP_REMOVED lines=13> */
.L_x_6:


//--------------------- .nv.shared._Z17reduce_warp_levelILi256EEvPfS0_j --------------------------
	.section	.nv.shared._Z17reduce_warp_levelILi256EEvPfS0_j,"aw",@nobits
	.sectionflags	@""
	.align	4
.nv.shared._Z17reduce_warp_levelILi256EEvPfS0_j:
	.zero		1056


//--------------------- .nv.shared.reserved.0     --------------------------
	.section	.nv.shared.reserved.0,"aw",@nobits
	.weak		__nv_reservedSMEM_offset_0_alias
	.size		__nv_reservedSMEM_offset_0_alias, 0, 64
	.other		__nv_reservedSMEM_offset_0_alias,@"STO_CUDA_RESERVED_SHARED STV_DEFAULT"
__nv_reservedSMEM_offset_0_alias:
	.zero		0
	.zero		64


//--------------------- .nv.constant0._Z17reduce_warp_levelILi256EEvPfS0_j --------------------------
	.section	.nv.constant0._Z17reduce_warp_levelILi256EEvPfS0_j,"a",@progbits
	.sectionflags	@""
	.align	4
.nv.constant0._Z17reduce_warp_levelILi256EEvPfS0_j:
	.zero		916


//--------------------- SYMBOLS --------------------------

	.type		.nv.reservedSmem.offset0,@object
	.size		.nv.reservedSmem.offset0,0x4
	.type		.nv.reservedSmem.cap,@object
	.size		.nv.reservedSmem.cap,0x4
